//
// Generated by NVIDIA NVVM Compiler
//
// Compiler Build ID: CL-36424714
// Cuda compilation tools, release 13.0, V13.0.88
// Based on NVVM 20.0.0
//

.version 9.0
.target sm_100
.address_size 64

	// .globl	_Z10KernelFuncv

.visible .entry _Z10KernelFuncv()
{


	ret;

}
	// .globl	_Z9addKernelPiS_PKi
.visible .entry _Z9addKernelPiS_PKi(
	.param .u64 .ptr .align 1 _Z9addKernelPiS_PKi_param_0,
	.param .u64 .ptr .align 1 _Z9addKernelPiS_PKi_param_1,
	.param .u64 .ptr .align 1 _Z9addKernelPiS_PKi_param_2
)
{
	.reg .b32 	%r<8>;
	.reg .b64 	%rd<11>;

	ld.param.u64 	%rd1, [_Z9addKernelPiS_PKi_param_0];
	ld.param.u64 	%rd2, [_Z9addKernelPiS_PKi_param_1];
	ld.param.u64 	%rd3, [_Z9addKernelPiS_PKi_param_2];
	cvta.to.global.u64 	%rd4, %rd1;
	cvta.to.global.u64 	%rd5, %rd3;
	cvta.to.global.u64 	%rd6, %rd2;
	mov.u32 	%r1, %tid.x;
	mov.u32 	%r2, %tid.y;
	mov.u32 	%r3, %ntid.x;
	mad.lo.s32 	%r4, %r2, %r3, %r1;
	mul.wide.u32 	%rd7, %r4, 4;
	add.s64 	%rd8, %rd6, %rd7;
	ld.global.u32 	%r5, [%rd8];
	add.s64 	%rd9, %rd5, %rd7;
	ld.global.u32 	%r6, [%rd9];
	add.s32 	%r7, %r6, %r5;
	add.s64 	%rd10, %rd4, %rd7;
	st.global.u32 	[%rd10], %r7;
	ret;

}


// ===== COMPILED SASS (sm_100) =====

	.target	sm_100

	.elftype	@"ET_EXEC"


//--------------------- .note.nv.tkinfo           --------------------------
	.section	.note.nv.tkinfo,"",@"SHT_NOTE"
	.sectionflags	@"SHF_NOTE_NV_TKINFO"
	.tkinfo
        /*0018*/ 	.word	0x00000002
        /*0030*/ 	.string	""
        /*0030*/ 	.string	"ptxas"
        /*0030*/ 	.string	"Cuda compilation tools, release 13.0, V13.0.88"
        /*0030*/ 	.string	"Build cuda_13.0.r13.0/compiler.36424714_0"
        /*0030*/ 	.string	"-arch sm_100 -m 64 "



//--------------------- .note.nv.cuinfo           --------------------------
	.section	.note.nv.cuinfo,"",@"SHT_NOTE"
	.sectionflags	@"SHF_NOTE_NV_CUINFO"
        /*0018*/ 	.short	0x0002
        /*001a*/ 	.short	0x0064
        /*001c*/ 	.short	0x0082
	.zero		2


//--------------------- .nv.info                  --------------------------
	.section	.nv.info,"",@"SHT_CUDA_INFO"
	.align	4


	//----- nvinfo : EIATTR_REGCOUNT
	.align		4
        /*0000*/ 	.byte	0x04, 0x2f
        /*0002*/ 	.short	(.L_1 - .L_0)
	.align		4
.L_0:
        /*0004*/ 	.word	index@(_Z10KernelFuncv)
        /*0008*/ 	.word	0x00000004


	//----- nvinfo : EIATTR_FRAME_SIZE
	.align		4
.L_1:
        /*000c*/ 	.byte	0x04, 0x11
        /*000e*/ 	.short	(.L_3 - .L_2)
	.align		4
.L_2:
        /*0010*/ 	.word	index@(_Z10KernelFuncv)
        /*0014*/ 	.word	0x00000000


	//----- nvinfo : EIATTR_REGCOUNT
	.align		4
.L_3:
        /*0018*/ 	.byte	0x04, 0x2f
        /*001a*/ 	.short	(.L_5 - .L_4)
	.align		4
.L_4:
        /*001c*/ 	.word	index@(_Z9addKernelPiS_PKi)
        /*0020*/ 	.word	0x0000000c


	//----- nvinfo : EIATTR_FRAME_SIZE
	.align		4
.L_5:
        /*0024*/ 	.byte	0x04, 0x11
        /*0026*/ 	.short	(.L_7 - .L_6)
	.align		4
.L_6:
        /*0028*/ 	.word	index@(_Z9addKernelPiS_PKi)
        /*002c*/ 	.word	0x00000000


	//----- nvinfo : EIATTR_MIN_STACK_SIZE
	.align		4
.L_7:
        /*0030*/ 	.byte	0x04, 0x12
        /*0032*/ 	.short	(.L_9 - .L_8)
	.align		4
.L_8:
        /*0034*/ 	.word	index@(_Z9addKernelPiS_PKi)
        /*0038*/ 	.word	0x00000000


	//----- nvinfo : EIATTR_MIN_STACK_SIZE
	.align		4
.L_9:
        /*003c*/ 	.byte	0x04, 0x12
        /*003e*/ 	.short	(.L_11 - .L_10)
	.align		4
.L_10:
        /*0040*/ 	.word	index@(_Z10KernelFuncv)
        /*0044*/ 	.word	0x00000000
.L_11:


//--------------------- .nv.compat                --------------------------
	.section	.nv.compat,"",@"SHT_CUDA_COMPAT_INFO"
	.align	4
        /*0000*/ 	.byte	0x02, 0x09, 0x00, 0x00, 0x02, 0x02, 0x01, 0x00, 0x02, 0x05, 0x05, 0x00, 0x03, 0x07, 0x01, 0x01
        /*0010*/ 	.byte	0x02, 0x03, 0x00, 0x00, 0x02, 0x06, 0x01, 0x00, 0x04, 0x0b, 0x08, 0x00, 0x09, 0x00, 0x00, 0x00
        /*0020*/ 	.byte	0x00, 0x00, 0x00, 0x00


//--------------------- .nv.info._Z9addKernelPiS_PKi --------------------------
	.section	.nv.info._Z9addKernelPiS_PKi,"",@"SHT_CUDA_INFO"
	.sectionflags	@""
	.align	4


	//----- nvinfo : EIATTR_CUDA_API_VERSION
	.align		4
        /*0000*/ 	.byte	0x04, 0x37
        /*0002*/ 	.short	(.L_13 - .L_12)
.L_12:
        /*0004*/ 	.word	0x00000082


	//----- nvinfo : EIATTR_KPARAM_INFO
	.align		4
.L_13:
        /*0008*/ 	.byte	0x04, 0x17
        /*000a*/ 	.short	(.L_15 - .L_14)
.L_14:
        /*000c*/ 	.word	0x00000000
        /*0010*/ 	.short	0x0002
        /*0012*/ 	.short	0x0010
        /*0014*/ 	.byte	0x00, 0xf5, 0x21, 0x00


	//----- nvinfo : EIATTR_KPARAM_INFO
	.align		4
.L_15:
        /*0018*/ 	.byte	0x04, 0x17
        /*001a*/ 	.short	(.L_17 - .L_16)
.L_16:
        /*001c*/ 	.word	0x00000000
        /*0020*/ 	.short	0x0001
        /*0022*/ 	.short	0x0008
        /*0024*/ 	.byte	0x00, 0xf5, 0x21, 0x00


	//----- nvinfo : EIATTR_KPARAM_INFO
	.align		4
.L_17:
        /*0028*/ 	.byte	0x04, 0x17
        /*002a*/ 	.short	(.L_19 - .L_18)
.L_18:
        /*002c*/ 	.word	0x00000000
        /*0030*/ 	.short	0x0000
        /*0032*/ 	.short	0x0000
        /*0034*/ 	.byte	0x00, 0xf5, 0x21, 0x00


	//----- nvinfo : EIATTR_SPARSE_MMA_MASK
	.align		4
.L_19:
        /*0038*/ 	.byte	0x03, 0x50
        /*003a*/ 	.short	0x0000


	//----- nvinfo : EIATTR_MAXREG_COUNT
	.align		4
        /*003c*/ 	.byte	0x03, 0x1b
        /*003e*/ 	.short	0x00ff


	//----- nvinfo : EIATTR_MERCURY_ISA_VERSION
	.align		4
        /*0040*/ 	.byte	0x03, 0x5f
        /*0042*/ 	.short	0x0101


	//----- nvinfo : EIATTR_VRC_CTA_INIT_COUNT
	.align		4
        /*0044*/ 	.byte	0x02, 0x4a
	.zero		1
	.zero		1


	//----- nvinfo : EIATTR_EXIT_INSTR_OFFSETS
	.align		4
        /*0048*/ 	.byte	0x04, 0x1c
        /*004a*/ 	.short	(.L_21 - .L_20)


	//   ....[0]....
.L_20:
        /*004c*/ 	.word	0x00000100


	//----- nvinfo : EIATTR_CBANK_PARAM_SIZE
	.align		4
.L_21:
        /*0050*/ 	.byte	0x03, 0x19
        /*0052*/ 	.short	0x0018


	//----- nvinfo : EIATTR_PARAM_CBANK
	.align		4
        /*0054*/ 	.byte	0x04, 0x0a
        /*0056*/ 	.short	(.L_23 - .L_22)
	.align		4
.L_22:
        /*0058*/ 	.word	index@(.nv.constant0._Z9addKernelPiS_PKi)
        /*005c*/ 	.short	0x0380
        /*005e*/ 	.short	0x0018


	//----- nvinfo : EIATTR_SW_WAR
	.align		4
.L_23:
        /*0060*/ 	.byte	0x04, 0x36
        /*0062*/ 	.short	(.L_25 - .L_24)
.L_24:
        /*0064*/ 	.word	0x00000008
.L_25:


//--------------------- .nv.info._Z10KernelFuncv  --------------------------
	.section	.nv.info._Z10KernelFuncv,"",@"SHT_CUDA_INFO"
	.sectionflags	@""
	.align	4


	//----- nvinfo : EIATTR_CUDA_API_VERSION
	.align		4
        /*0000*/ 	.byte	0x04, 0x37
        /*0002*/ 	.short	(.L_27 - .L_26)
.L_26:
        /*0004*/ 	.word	0x00000082


	//----- nvinfo : EIATTR_SPARSE_MMA_MASK
	.align		4
.L_27:
        /*0008*/ 	.byte	0x03, 0x50
        /*000a*/ 	.short	0x0000


	//----- nvinfo : EIATTR_MAXREG_COUNT
	.align		4
        /*000c*/ 	.byte	0x03, 0x1b
        /*000e*/ 	.short	0x00ff


	//----- nvinfo : EIATTR_MERCURY_ISA_VERSION
	.align		4
        /*0010*/ 	.byte	0x03, 0x5f
        /*0012*/ 	.short	0x0101


	//----- nvinfo : EIATTR_VRC_CTA_INIT_COUNT
	.align		4
        /*0014*/ 	.byte	0x02, 0x4a
	.zero		1
	.zero		1


	//----- nvinfo : EIATTR_EXIT_INSTR_OFFSETS
	.align		4
        /*0018*/ 	.byte	0x04, 0x1c
        /*001a*/ 	.short	(.L_29 - .L_28)


	//   ....[0]....
.L_28:
        /*001c*/ 	.word	0x00000010


	//----- nvinfo : EIATTR_SW_WAR
	.align		4
.L_29:
        /*0020*/ 	.byte	0x04, 0x36
        /*0022*/ 	.short	(.L_31 - .L_30)
.L_30:
        /*0024*/ 	.word	0x00000008
.L_31:


//--------------------- .nv.callgraph             --------------------------
	.section	.nv.callgraph,"",@"SHT_CUDA_CALLGRAPH"
	.align	4
	.sectionentsize	8
	.align		4
        /*0000*/ 	.word	0x00000000
	.align		4
        /*0004*/ 	.word	0xffffffff
	.align		4
        /*0008*/ 	.word	0x00000000
	.align		4
        /*000c*/ 	.word	0xfffffffe
	.align		4
        /*0010*/ 	.word	0x00000000
	.align		4
        /*0014*/ 	.word	0xfffffffd
	.align		4
        /*0018*/ 	.word	0x00000000
	.align		4
        /*001c*/ 	.word	0xfffffffc


//--------------------- .text._Z9addKernelPiS_PKi --------------------------
	.section	.text._Z9addKernelPiS_PKi,"ax",@progbits
	.align	128
        .global         _Z9addKernelPiS_PKi
        .type           _Z9addKernelPiS_PKi,@function
        .size           _Z9addKernelPiS_PKi,(.L_x_2 - _Z9addKernelPiS_PKi)
        .other          _Z9addKernelPiS_PKi,@"STO_CUDA_ENTRY STV_DEFAULT"
_Z9addKernelPiS_PKi:
.text._Z9addKernelPiS_PKi:
[----:B------:R-:W-:Y:S01]  /*0000*/  LDC R1, c[0x0][0x37c] ;  /* 0x0000df00ff017b82 */ /* 0x000fe20000000800 */
[----:B------:R-:W0:Y:S07]  /*0010*/  S2R R9, SR_TID.X ;  /* 0x0000000000097919 */ /* 0x000e2e0000002100 */
[----:B------:R-:W1:Y:S01]  /*0020*/  LDC.64 R2, c[0x0][0x388] ;  /* 0x0000e200ff027b82 */ /* 0x000e620000000a00 */
[----:B------:R-:W0:Y:S01]  /*0030*/  LDCU UR6, c[0x0][0x360] ;  /* 0x00006c00ff0677ac */ /* 0x000e220008000800 */
[----:B------:R-:W0:Y:S01]  /*0040*/  S2R R0, SR_TID.Y ;  /* 0x0000000000007919 */ /* 0x000e220000002200 */
[----:B------:R-:W2:Y:S05]  /*0050*/  LDCU.64 UR4, c[0x0][0x358] ;  /* 0x00006b00ff0477ac */ /* 0x000eaa0008000a00 */
[----:B------:R-:W3:Y:S08]  /*0060*/  LDC.64 R4, c[0x0][0x390] ;  /* 0x0000e400ff047b82 */ /* 0x000ef00000000a00 */
[----:B------:R-:W4:Y:S01]  /*0070*/  LDC.64 R6, c[0x0][0x380] ;  /* 0x0000e000ff067b82 */ /* 0x000f220000000a00 */
[----:B0-----:R-:W-:-:S04]  /*0080*/  IMAD R9, R0, UR6, R9 ;  /* 0x0000000600097c24 */ /* 0x001fc8000f8e0209 */
[----:B-1----:R-:W-:-:S04]  /*0090*/  IMAD.WIDE.U32 R2, R9, 0x4, R2 ;  /* 0x0000000409027825 */ /* 0x002fc800078e0002 */
[C---:B---3--:R-:W-:Y:S02]  /*00a0*/  IMAD.WIDE.U32 R4, R9.reuse, 0x4, R4 ;  /* 0x0000000409047825 */ /* 0x048fe400078e0004 */
[----:B--2---:R-:W2:Y:S04]  /*00b0*/  LDG.E R2, desc[UR4][R2.64] ;  /* 0x0000000402027981 */ /* 0x004ea8000c1e1900 */
[----:B------:R-:W2:Y:S01]  /*00c0*/  LDG.E R5, desc[UR4][R4.64] ;  /* 0x0000000404057981 */ /* 0x000ea2000c1e1900 */
[----:B----4-:R-:W-:Y:S01]  /*00d0*/  IMAD.WIDE.U32 R6, R9, 0x4, R6 ;  /* 0x0000000409067825 */ /* 0x010fe200078e0006 */
[----:B--2---:R-:W-:-:S05]  /*00e0*/  IADD3 R9, PT, PT, R2, R5, RZ ;  /* 0x0000000502097210 */ /* 0x004fca0007ffe0ff */
[----:B------:R-:W-:Y:S01]  /*00f0*/  STG.E desc[UR4][R6.64], R9 ;  /* 0x0000000906007986 */ /* 0x000fe2000c101904 */
[----:B------:R-:W-:Y:S05]  /*0100*/  EXIT ;  /* 0x000000000000794d */ /* 0x000fea0003800000 */
.L_x_0:
[----:B------:R-:W-:-:S00]  /*0110*/  BRA `(.L_x_0) ;  /* 0xfffffffc00fc7947 */ /* 0x000fc0000383ffff */
[----:B------:R-:W-:-:S00]  /*0120*/  NOP ;  /* 0x0000000000007918 */ /* 0x000fc00000000000 */
        /* <DEDUP_REMOVED lines=13> */
.L_x_2:


//--------------------- .text._Z10KernelFuncv     --------------------------
	.section	.text._Z10KernelFuncv,"ax",@progbits
	.align	128
        .global         _Z10KernelFuncv
        .type           _Z10KernelFuncv,@function
        .size           _Z10KernelFuncv,(.L_x_3 - _Z10KernelFuncv)
        .other          _Z10KernelFuncv,@"STO_CUDA_ENTRY STV_DEFAULT"
_Z10KernelFuncv:
.text._Z10KernelFuncv:
[----:B------:R-:W-:Y:S01]  /*0000*/  LDC R1, c[0x0][0x37c] ;  /* 0x0000df00ff017b82 */ /* 0x000fe20000000800 */
[----:B------:R-:W-:Y:S05]  /*0010*/  EXIT ;  /* 0x000000000000794d */ /* 0x000fea0003800000 */
.L_x_1:
        /* <DEDUP_REMOVED lines=14> */
.L_x_3:


//--------------------- .nv.shared.reserved.0     --------------------------
	.section	.nv.shared.reserved.0,"aw",@nobits
	.weak		__nv_reservedSMEM_offset_0_alias
	.size		__nv_reservedSMEM_offset_0_alias, 0, 64
	.other		__nv_reservedSMEM_offset_0_alias,@"STO_CUDA_RESERVED_SHARED STV_DEFAULT"
__nv_reservedSMEM_offset_0_alias:
	.zero		0
	.zero		64


//--------------------- .nv.constant0._Z9addKernelPiS_PKi --------------------------
	.section	.nv.constant0._Z9addKernelPiS_PKi,"a",@progbits
	.sectionflags	@""
	.align	4
.nv.constant0._Z9addKernelPiS_PKi:
	.zero		920


//--------------------- .nv.constant0._Z10KernelFuncv --------------------------
	.section	.nv.constant0._Z10KernelFuncv,"a",@progbits
	.sectionflags	@""
	.align	4
.nv.constant0._Z10KernelFuncv:
	.zero		896


//--------------------- SYMBOLS --------------------------

	.type		.nv.reservedSmem.offset0,@object
	.size		.nv.reservedSmem.offset0,0x4
